//
// Generated by NVIDIA NVVM Compiler
//
// Compiler Build ID: CL-36424714
// Cuda compilation tools, release 13.0, V13.0.88
// Based on NVVM 20.0.0
//

.version 9.0
.target sm_100
.address_size 64

	// .globl	_Z9vectorAddPKfS0_Pfi

.visible .entry _Z9vectorAddPKfS0_Pfi(
	.param .u64 .ptr .align 1 _Z9vectorAddPKfS0_Pfi_param_0,
	.param .u64 .ptr .align 1 _Z9vectorAddPKfS0_Pfi_param_1,
	.param .u64 .ptr .align 1 _Z9vectorAddPKfS0_Pfi_param_2,
	.param .u32 _Z9vectorAddPKfS0_Pfi_param_3
)
{
	.reg .pred 	%p<2>;
	.reg .b32 	%r<6>;
	.reg .b32 	%f<4>;
	.reg .b64 	%rd<11>;

	ld.param.u64 	%rd1, [_Z9vectorAddPKfS0_Pfi_param_0];
	ld.param.u64 	%rd2, [_Z9vectorAddPKfS0_Pfi_param_1];
	ld.param.u64 	%rd3, [_Z9vectorAddPKfS0_Pfi_param_2];
	ld.param.u32 	%r2, [_Z9vectorAddPKfS0_Pfi_param_3];
	mov.u32 	%r3, %ctaid.x;
	mov.u32 	%r4, %ntid.x;
	mov.u32 	%r5, %tid.x;
	mad.lo.s32 	%r1, %r3, %r4, %r5;
	setp.ge.s32 	%p1, %r1, %r2;
	@%p1 bra 	$L__BB0_2;
	cvta.to.global.u64 	%rd4, %rd1;
	cvta.to.global.u64 	%rd5, %rd2;
	cvta.to.global.u64 	%rd6, %rd3;
	mul.wide.s32 	%rd7, %r1, 4;
	add.s64 	%rd8, %rd4, %rd7;
	ld.global.f32 	%f1, [%rd8];
	add.s64 	%rd9, %rd5, %rd7;
	ld.global.f32 	%f2, [%rd9];
	add.f32 	%f3, %f1, %f2;
	add.s64 	%rd10, %rd6, %rd7;
	st.global.f32 	[%rd10], %f3;
$L__BB0_2:
	ret;

}
	// .globl	_Z9matrixMulPKfS0_Pfi
.visible .entry _Z9matrixMulPKfS0_Pfi(
	.param .u64 .ptr .align 1 _Z9matrixMulPKfS0_Pfi_param_0,
	.param .u64 .ptr .align 1 _Z9matrixMulPKfS0_Pfi_param_1,
	.param .u64 .ptr .align 1 _Z9matrixMulPKfS0_Pfi_param_2,
	.param .u32 _Z9matrixMulPKfS0_Pfi_param_3
)
{
	.reg .pred 	%p<10>;
	.reg .b32 	%r<40>;
	.reg .b32 	%f<67>;
	.reg .b64 	%rd<67>;

	ld.param.u64 	%rd14, [_Z9matrixMulPKfS0_Pfi_param_0];
	ld.param.u64 	%rd15, [_Z9matrixMulPKfS0_Pfi_param_1];
	ld.param.u32 	%r18, [_Z9matrixMulPKfS0_Pfi_param_3];
	cvta.to.global.u64 	%rd1, %rd15;
	cvta.to.global.u64 	%rd2, %rd14;
	mov.u32 	%r19, %ctaid.y;
	mov.u32 	%r20, %ntid.y;
	mov.u32 	%r21, %tid.y;
	mad.lo.s32 	%r1, %r19, %r20, %r21;
	mov.u32 	%r22, %ctaid.x;
	mov.u32 	%r23, %ntid.x;
	mov.u32 	%r24, %tid.x;
	mad.lo.s32 	%r2, %r22, %r23, %r24;
	max.s32 	%r25, %r1, %r2;
	setp.ge.s32 	%p1, %r25, %r18;
	@%p1 bra 	$L__BB1_13;
	mul.lo.s32 	%r3, %r18, %r1;
	and.b32  	%r4, %r18, 7;
	setp.lt.u32 	%p2, %r18, 8;
	mov.f32 	%f66, 0f00000000;
	mov.b32 	%r38, 0;
	@%p2 bra 	$L__BB1_4;
	and.b32  	%r38, %r18, 2147483640;
	neg.s32 	%r36, %r38;
	mul.wide.s32 	%rd16, %r18, 4;
	add.s64 	%rd3, %rd1, %rd16;
	shl.b32 	%r7, %r18, 3;
	mul.wide.s32 	%rd17, %r18, 8;
	add.s64 	%rd4, %rd1, %rd17;
	mul.wide.s32 	%rd18, %r18, 12;
	add.s64 	%rd5, %rd1, %rd18;
	mul.wide.s32 	%rd19, %r18, 16;
	add.s64 	%rd6, %rd1, %rd19;
	mul.wide.s32 	%rd20, %r18, 20;
	add.s64 	%rd7, %rd1, %rd20;
	mul.wide.s32 	%rd21, %r18, 24;
	add.s64 	%rd8, %rd1, %rd21;
	mul.wide.s32 	%rd22, %r18, 28;
	add.s64 	%rd9, %rd1, %rd22;
	mul.wide.u32 	%rd23, %r3, 4;
	add.s64 	%rd24, %rd23, %rd2;
	add.s64 	%rd66, %rd24, 16;
	mov.f32 	%f66, 0f00000000;
	mov.u32 	%r35, %r2;
$L__BB1_3:
	.pragma "nounroll";
	mul.wide.s32 	%rd25, %r35, 4;
	add.s64 	%rd26, %rd3, %rd25;
	add.s64 	%rd27, %rd4, %rd25;
	add.s64 	%rd28, %rd5, %rd25;
	add.s64 	%rd29, %rd6, %rd25;
	add.s64 	%rd30, %rd7, %rd25;
	add.s64 	%rd31, %rd8, %rd25;
	add.s64 	%rd32, %rd9, %rd25;
	add.s64 	%rd33, %rd1, %rd25;
	ld.global.f32 	%f16, [%rd66+-16];
	ld.global.f32 	%f17, [%rd33];
	fma.rn.f32 	%f18, %f16, %f17, %f66;
	ld.global.f32 	%f19, [%rd66+-12];
	ld.global.f32 	%f20, [%rd26];
	fma.rn.f32 	%f21, %f19, %f20, %f18;
	ld.global.f32 	%f22, [%rd66+-8];
	ld.global.f32 	%f23, [%rd27];
	fma.rn.f32 	%f24, %f22, %f23, %f21;
	ld.global.f32 	%f25, [%rd66+-4];
	ld.global.f32 	%f26, [%rd28];
	fma.rn.f32 	%f27, %f25, %f26, %f24;
	ld.global.f32 	%f28, [%rd66];
	ld.global.f32 	%f29, [%rd29];
	fma.rn.f32 	%f30, %f28, %f29, %f27;
	ld.global.f32 	%f31, [%rd66+4];
	ld.global.f32 	%f32, [%rd30];
	fma.rn.f32 	%f33, %f31, %f32, %f30;
	ld.global.f32 	%f34, [%rd66+8];
	ld.global.f32 	%f35, [%rd31];
	fma.rn.f32 	%f36, %f34, %f35, %f33;
	ld.global.f32 	%f37, [%rd66+12];
	ld.global.f32 	%f38, [%rd32];
	fma.rn.f32 	%f66, %f37, %f38, %f36;
	add.s32 	%r36, %r36, 8;
	add.s32 	%r35, %r35, %r7;
	add.s64 	%rd66, %rd66, 32;
	setp.ne.s32 	%p3, %r36, 0;
	@%p3 bra 	$L__BB1_3;
$L__BB1_4:
	setp.eq.s32 	%p4, %r4, 0;
	@%p4 bra 	$L__BB1_12;
	and.b32  	%r13, %r18, 3;
	setp.lt.u32 	%p5, %r4, 4;
	@%p5 bra 	$L__BB1_7;
	add.s32 	%r27, %r38, %r3;
	mul.wide.u32 	%rd34, %r27, 4;
	add.s64 	%rd35, %rd2, %rd34;
	ld.global.f32 	%f40, [%rd35];
	mad.lo.s32 	%r28, %r38, %r18, %r2;
	mul.wide.s32 	%rd36, %r28, 4;
	add.s64 	%rd37, %rd1, %rd36;
	ld.global.f32 	%f41, [%rd37];
	fma.rn.f32 	%f42, %f40, %f41, %f66;
	cvt.u64.u32 	%rd38, %r3;
	cvt.u64.u32 	%rd39, %r38;
	add.s64 	%rd40, %rd39, %rd38;
	shl.b64 	%rd41, %rd40, 2;
	add.s64 	%rd42, %rd2, %rd41;
	ld.global.f32 	%f43, [%rd42+4];
	mul.wide.s32 	%rd43, %r18, 4;
	add.s64 	%rd44, %rd37, %rd43;
	ld.global.f32 	%f44, [%rd44];
	fma.rn.f32 	%f45, %f43, %f44, %f42;
	ld.global.f32 	%f46, [%rd42+8];
	add.s64 	%rd45, %rd44, %rd43;
	ld.global.f32 	%f47, [%rd45];
	fma.rn.f32 	%f48, %f46, %f47, %f45;
	ld.global.f32 	%f49, [%rd42+12];
	add.s64 	%rd46, %rd45, %rd43;
	ld.global.f32 	%f50, [%rd46];
	fma.rn.f32 	%f66, %f49, %f50, %f48;
	add.s32 	%r38, %r38, 4;
$L__BB1_7:
	setp.eq.s32 	%p6, %r13, 0;
	@%p6 bra 	$L__BB1_12;
	setp.eq.s32 	%p7, %r13, 1;
	@%p7 bra 	$L__BB1_10;
	add.s32 	%r29, %r38, %r3;
	mul.wide.u32 	%rd47, %r29, 4;
	add.s64 	%rd48, %rd2, %rd47;
	ld.global.f32 	%f52, [%rd48];
	mad.lo.s32 	%r30, %r38, %r18, %r2;
	mul.wide.s32 	%rd49, %r30, 4;
	add.s64 	%rd50, %rd1, %rd49;
	ld.global.f32 	%f53, [%rd50];
	fma.rn.f32 	%f54, %f52, %f53, %f66;
	cvt.u64.u32 	%rd51, %r3;
	cvt.u64.u32 	%rd52, %r38;
	add.s64 	%rd53, %rd52, %rd51;
	shl.b64 	%rd54, %rd53, 2;
	add.s64 	%rd55, %rd2, %rd54;
	ld.global.f32 	%f55, [%rd55+4];
	mul.wide.s32 	%rd56, %r18, 4;
	add.s64 	%rd57, %rd50, %rd56;
	ld.global.f32 	%f56, [%rd57];
	fma.rn.f32 	%f66, %f55, %f56, %f54;
	add.s32 	%r38, %r38, 2;
$L__BB1_10:
	and.b32  	%r31, %r18, 1;
	setp.eq.b32 	%p8, %r31, 1;
	not.pred 	%p9, %p8;
	@%p9 bra 	$L__BB1_12;
	add.s32 	%r32, %r38, %r3;
	mul.wide.u32 	%rd58, %r32, 4;
	add.s64 	%rd59, %rd2, %rd58;
	ld.global.f32 	%f57, [%rd59];
	mad.lo.s32 	%r33, %r38, %r18, %r2;
	mul.wide.s32 	%rd60, %r33, 4;
	add.s64 	%rd61, %rd1, %rd60;
	ld.global.f32 	%f58, [%rd61];
	fma.rn.f32 	%f66, %f57, %f58, %f66;
$L__BB1_12:
	ld.param.u64 	%rd65, [_Z9matrixMulPKfS0_Pfi_param_2];
	add.s32 	%r34, %r3, %r2;
	cvta.to.global.u64 	%rd62, %rd65;
	mul.wide.s32 	%rd63, %r34, 4;
	add.s64 	%rd64, %rd62, %rd63;
	st.global.f32 	[%rd64], %f66;
$L__BB1_13:
	ret;

}
	// .globl	_Z13complexKernelPfi
.visible .entry _Z13complexKernelPfi(
	.param .u64 .ptr .align 1 _Z13complexKernelPfi_param_0,
	.param .u32 _Z13complexKernelPfi_param_1
)
{
	.reg .pred 	%p<2>;
	.reg .b32 	%r<6>;
	.reg .b32 	%f<6>;
	.reg .b64 	%rd<5>;

	ld.param.u64 	%rd1, [_Z13complexKernelPfi_param_0];
	ld.param.u32 	%r2, [_Z13complexKernelPfi_param_1];
	mov.u32 	%r3, %ctaid.x;
	mov.u32 	%r4, %ntid.x;
	mov.u32 	%r5, %tid.x;
	mad.lo.s32 	%r1, %r3, %r4, %r5;
	setp.ge.s32 	%p1, %r1, %r2;
	@%p1 bra 	$L__BB2_2;
	cvta.to.global.u64 	%rd2, %rd1;
	mul.wide.s32 	%rd3, %r1, 4;
	add.s64 	%rd4, %rd2, %rd3;
	ld.global.f32 	%f1, [%rd4];
	mul.f32 	%f2, %f1, 0f3F000000;
	mul.f32 	%f3, %f2, %f2;
	fma.rn.f32 	%f4, %f1, %f1, %f3;
	sqrt.rn.f32 	%f5, %f4;
	st.global.f32 	[%rd4], %f5;
$L__BB2_2:
	ret;

}


// ===== COMPILED SASS (sm_100) =====

	.target	sm_100

	.elftype	@"ET_EXEC"


//--------------------- .note.nv.tkinfo           --------------------------
	.section	.note.nv.tkinfo,"",@"SHT_NOTE"
	.sectionflags	@"SHF_NOTE_NV_TKINFO"
	.tkinfo
        /*0018*/ 	.word	0x00000002
        /*0030*/ 	.string	""
        /*0030*/ 	.string	"ptxas"
        /*0030*/ 	.string	"Cuda compilation tools, release 13.0, V13.0.88"
        /*0030*/ 	.string	"Build cuda_13.0.r13.0/compiler.36424714_0"
        /*0030*/ 	.string	"-arch sm_100 -m 64 "



//--------------------- .note.nv.cuinfo           --------------------------
	.section	.note.nv.cuinfo,"",@"SHT_NOTE"
	.sectionflags	@"SHF_NOTE_NV_CUINFO"
        /*0018*/ 	.short	0x0002
        /*001a*/ 	.short	0x0064
        /*001c*/ 	.short	0x0082
	.zero		2


//--------------------- .nv.info                  --------------------------
	.section	.nv.info,"",@"SHT_CUDA_INFO"
	.align	4


	//----- nvinfo : EIATTR_REGCOUNT
	.align		4
        /*0000*/ 	.byte	0x04, 0x2f
        /*0002*/ 	.short	(.L_1 - .L_0)
	.align		4
.L_0:
        /*0004*/ 	.word	index@(_Z9vectorAddPKfS0_Pfi)
        /*0008*/ 	.word	0x0000000c


	//----- nvinfo : EIATTR_FRAME_SIZE
	.align		4
.L_1:
        /*000c*/ 	.byte	0x04, 0x11
        /*000e*/ 	.short	(.L_3 - .L_2)
	.align		4
.L_2:
        /*0010*/ 	.word	index@(_Z9vectorAddPKfS0_Pfi)
        /*0014*/ 	.word	0x00000000


	//----- nvinfo : EIATTR_REGCOUNT
	.align		4
.L_3:
        /*0018*/ 	.byte	0x04, 0x2f
        /*001a*/ 	.short	(.L_5 - .L_4)
	.align		4
.L_4:
        /*001c*/ 	.word	index@(_Z9matrixMulPKfS0_Pfi)
        /*0020*/ 	.word	0x0000001e


	//----- nvinfo : EIATTR_FRAME_SIZE
	.align		4
.L_5:
        /*0024*/ 	.byte	0x04, 0x11
        /*0026*/ 	.short	(.L_7 - .L_6)
	.align		4
.L_6:
        /*0028*/ 	.word	index@(_Z9matrixMulPKfS0_Pfi)
        /*002c*/ 	.word	0x00000000


	//----- nvinfo : EIATTR_REGCOUNT
	.align		4
.L_7:
        /*0030*/ 	.byte	0x04, 0x2f
        /*0032*/ 	.short	(.L_9 - .L_8)
	.align		4
.L_8:
        /*0034*/ 	.word	index@(_Z13complexKernelPfi)
        /*0038*/ 	.word	0x0000000c


	//----- nvinfo : EIATTR_FRAME_SIZE
	.align		4
.L_9:
        /*003c*/ 	.byte	0x04, 0x11
        /*003e*/ 	.short	(.L_11 - .L_10)
	.align		4
.L_10:
        /*0040*/ 	.word	index@($__internal_0_$__cuda_sm20_sqrt_rn_f32_slowpath)
        /*0044*/ 	.word	0x00000000


	//----- nvinfo : EIATTR_FRAME_SIZE
	.align		4
.L_11:
        /*0048*/ 	.byte	0x04, 0x11
        /*004a*/ 	.short	(.L_13 - .L_12)
	.align		4
.L_12:
        /*004c*/ 	.word	index@(_Z13complexKernelPfi)
        /*0050*/ 	.word	0x00000000


	//----- nvinfo : EIATTR_MIN_STACK_SIZE
	.align		4
.L_13:
        /*0054*/ 	.byte	0x04, 0x12
        /*0056*/ 	.short	(.L_15 - .L_14)
	.align		4
.L_14:
        /*0058*/ 	.word	index@(_Z13complexKernelPfi)
        /*005c*/ 	.word	0x00000000


	//----- nvinfo : EIATTR_MIN_STACK_SIZE
	.align		4
.L_15:
        /*0060*/ 	.byte	0x04, 0x12
        /*0062*/ 	.short	(.L_17 - .L_16)
	.align		4
.L_16:
        /*0064*/ 	.word	index@(_Z9matrixMulPKfS0_Pfi)
        /*0068*/ 	.word	0x00000000


	//----- nvinfo : EIATTR_MIN_STACK_SIZE
	.align		4
.L_17:
        /*006c*/ 	.byte	0x04, 0x12
        /*006e*/ 	.short	(.L_19 - .L_18)
	.align		4
.L_18:
        /*0070*/ 	.word	index@(_Z9vectorAddPKfS0_Pfi)
        /*0074*/ 	.word	0x00000000
.L_19:


//--------------------- .nv.compat                --------------------------
	.section	.nv.compat,"",@"SHT_CUDA_COMPAT_INFO"
	.align	4
        /*0000*/ 	.byte	0x02, 0x09, 0x00, 0x00, 0x02, 0x02, 0x01, 0x00, 0x02, 0x05, 0x05, 0x00, 0x03, 0x07, 0x01, 0x01
        /*0010*/ 	.byte	0x02, 0x03, 0x00, 0x00, 0x02, 0x06, 0x01, 0x00, 0x04, 0x0b, 0x08, 0x00, 0x01, 0x00, 0x00, 0x00
        /*0020*/ 	.byte	0x00, 0x00, 0x00, 0x00


//--------------------- .nv.info._Z13complexKernelPfi --------------------------
	.section	.nv.info._Z13complexKernelPfi,"",@"SHT_CUDA_INFO"
	.sectionflags	@""
	.align	4


	//----- nvinfo : EIATTR_CUDA_API_VERSION
	.align		4
        /*0000*/ 	.byte	0x04, 0x37
        /*0002*/ 	.short	(.L_21 - .L_20)
.L_20:
        /*0004*/ 	.word	0x00000082


	//----- nvinfo : EIATTR_KPARAM_INFO
	.align		4
.L_21:
        /*0008*/ 	.byte	0x04, 0x17
        /*000a*/ 	.short	(.L_23 - .L_22)
.L_22:
        /*000c*/ 	.word	0x00000000
        /*0010*/ 	.short	0x0001
        /*0012*/ 	.short	0x0008
        /*0014*/ 	.byte	0x00, 0xf0, 0x11, 0x00


	//----- nvinfo : EIATTR_KPARAM_INFO
	.align		4
.L_23:
        /*0018*/ 	.byte	0x04, 0x17
        /*001a*/ 	.short	(.L_25 - .L_24)
.L_24:
        /*001c*/ 	.word	0x00000000
        /*0020*/ 	.short	0x0000
        /*0022*/ 	.short	0x0000
        /*0024*/ 	.byte	0x00, 0xf5, 0x21, 0x00


	//----- nvinfo : EIATTR_SPARSE_MMA_MASK
	.align		4
.L_25:
        /*0028*/ 	.byte	0x03, 0x50
        /*002a*/ 	.short	0x0000


	//----- nvinfo : EIATTR_MAXREG_COUNT
	.align		4
        /*002c*/ 	.byte	0x03, 0x1b
        /*002e*/ 	.short	0x00ff


	//----- nvinfo : EIATTR_MERCURY_ISA_VERSION
	.align		4
        /*0030*/ 	.byte	0x03, 0x5f
        /*0032*/ 	.short	0x0101


	//----- nvinfo : EIATTR_VRC_CTA_INIT_COUNT
	.align		4
        /*0034*/ 	.byte	0x02, 0x4a
	.zero		1
	.zero		1


	//----- nvinfo : EIATTR_EXIT_INSTR_OFFSETS
	.align		4
        /*0038*/ 	.byte	0x04, 0x1c
        /*003a*/ 	.short	(.L_27 - .L_26)


	//   ....[0]....
.L_26:
        /*003c*/ 	.word	0x00000070


	//   ....[1]....
        /*0040*/ 	.word	0x000001e0


	//----- nvinfo : EIATTR_CRS_STACK_SIZE
	.align		4
.L_27:
        /*0044*/ 	.byte	0x04, 0x1e
        /*0046*/ 	.short	(.L_29 - .L_28)
.L_28:
        /*0048*/ 	.word	0x00000000


	//----- nvinfo : EIATTR_CBANK_PARAM_SIZE
	.align		4
.L_29:
        /*004c*/ 	.byte	0x03, 0x19
        /*004e*/ 	.short	0x000c


	//----- nvinfo : EIATTR_PARAM_CBANK
	.align		4
        /*0050*/ 	.byte	0x04, 0x0a
        /*0052*/ 	.short	(.L_31 - .L_30)
	.align		4
.L_30:
        /*0054*/ 	.word	index@(.nv.constant0._Z13complexKernelPfi)
        /*0058*/ 	.short	0x0380
        /*005a*/ 	.short	0x000c


	//----- nvinfo : EIATTR_SW_WAR
	.align		4
.L_31:
        /*005c*/ 	.byte	0x04, 0x36
        /*005e*/ 	.short	(.L_33 - .L_32)
.L_32:
        /*0060*/ 	.word	0x00000008
.L_33:


//--------------------- .nv.info._Z9matrixMulPKfS0_Pfi --------------------------
	.section	.nv.info._Z9matrixMulPKfS0_Pfi,"",@"SHT_CUDA_INFO"
	.sectionflags	@""
	.align	4


	//----- nvinfo : EIATTR_CUDA_API_VERSION
	.align		4
        /*0000*/ 	.byte	0x04, 0x37
        /*0002*/ 	.short	(.L_35 - .L_34)
.L_34:
        /*0004*/ 	.word	0x00000082


	//----- nvinfo : EIATTR_KPARAM_INFO
	.align		4
.L_35:
        /*0008*/ 	.byte	0x04, 0x17
        /*000a*/ 	.short	(.L_37 - .L_36)
.L_36:
        /*000c*/ 	.word	0x00000000
        /*0010*/ 	.short	0x0003
        /*0012*/ 	.short	0x0018
        /*0014*/ 	.byte	0x00, 0xf0, 0x11, 0x00


	//----- nvinfo : EIATTR_KPARAM_INFO
	.align		4
.L_37:
        /*0018*/ 	.byte	0x04, 0x17
        /*001a*/ 	.short	(.L_39 - .L_38)
.L_38:
        /*001c*/ 	.word	0x00000000
        /*0020*/ 	.short	0x0002
        /*0022*/ 	.short	0x0010
        /*0024*/ 	.byte	0x00, 0xf5, 0x21, 0x00


	//----- nvinfo : EIATTR_KPARAM_INFO
	.align		4
.L_39:
        /*0028*/ 	.byte	0x04, 0x17
        /*002a*/ 	.short	(.L_41 - .L_40)
.L_40:
        /*002c*/ 	.word	0x00000000
        /*0030*/ 	.short	0x0001
        /*0032*/ 	.short	0x0008
        /*0034*/ 	.byte	0x00, 0xf5, 0x21, 0x00


	//----- nvinfo : EIATTR_KPARAM_INFO
	.align		4
.L_41:
        /*0038*/ 	.byte	0x04, 0x17
        /*003a*/ 	.short	(.L_43 - .L_42)
.L_42:
        /*003c*/ 	.word	0x00000000
        /*0040*/ 	.short	0x0000
        /*0042*/ 	.short	0x0000
        /*0044*/ 	.byte	0x00, 0xf5, 0x21, 0x00


	//----- nvinfo : EIATTR_SPARSE_MMA_MASK
	.align		4
.L_43:
        /*0048*/ 	.byte	0x03, 0x50
        /*004a*/ 	.short	0x0000


	//----- nvinfo : EIATTR_MAXREG_COUNT
	.align		4
        /*004c*/ 	.byte	0x03, 0x1b
        /*004e*/ 	.short	0x00ff


	//----- nvinfo : EIATTR_MERCURY_ISA_VERSION
	.align		4
        /*0050*/ 	.byte	0x03, 0x5f
        /*0052*/ 	.short	0x0101


	//----- nvinfo : EIATTR_VRC_CTA_INIT_COUNT
	.align		4
        /*0054*/ 	.byte	0x02, 0x4a
	.zero		1
	.zero		1


	//----- nvinfo : EIATTR_EXIT_INSTR_OFFSETS
	.align		4
        /*0058*/ 	.byte	0x04, 0x1c
        /*005a*/ 	.short	(.L_45 - .L_44)


	//   ....[0]....
.L_44:
        /*005c*/ 	.word	0x000000c0


	//   ....[1]....
        /*0060*/ 	.word	0x00000a90


	//----- nvinfo : EIATTR_CBANK_PARAM_SIZE
	.align		4
.L_45:
        /*0064*/ 	.byte	0x03, 0x19
        /*0066*/ 	.short	0x001c


	//----- nvinfo : EIATTR_PARAM_CBANK
	.align		4
        /*0068*/ 	.byte	0x04, 0x0a
        /*006a*/ 	.short	(.L_47 - .L_46)
	.align		4
.L_46:
        /*006c*/ 	.word	index@(.nv.constant0._Z9matrixMulPKfS0_Pfi)
        /*0070*/ 	.short	0x0380
        /*0072*/ 	.short	0x001c


	//----- nvinfo : EIATTR_SW_WAR
	.align		4
.L_47:
        /*0074*/ 	.byte	0x04, 0x36
        /*0076*/ 	.short	(.L_49 - .L_48)
.L_48:
        /*0078*/ 	.word	0x00000008
.L_49:


//--------------------- .nv.info._Z9vectorAddPKfS0_Pfi --------------------------
	.section	.nv.info._Z9vectorAddPKfS0_Pfi,"",@"SHT_CUDA_INFO"
	.sectionflags	@""
	.align	4


	//----- nvinfo : EIATTR_CUDA_API_VERSION
	.align		4
        /*0000*/ 	.byte	0x04, 0x37
        /*0002*/ 	.short	(.L_51 - .L_50)
.L_50:
        /*0004*/ 	.word	0x00000082


	//----- nvinfo : EIATTR_KPARAM_INFO
	.align		4
.L_51:
        /*0008*/ 	.byte	0x04, 0x17
        /*000a*/ 	.short	(.L_53 - .L_52)
.L_52:
        /*000c*/ 	.word	0x00000000
        /*0010*/ 	.short	0x0003
        /*0012*/ 	.short	0x0018
        /*0014*/ 	.byte	0x00, 0xf0, 0x11, 0x00


	//----- nvinfo : EIATTR_KPARAM_INFO
	.align		4
.L_53:
        /*0018*/ 	.byte	0x04, 0x17
        /*001a*/ 	.short	(.L_55 - .L_54)
.L_54:
        /*001c*/ 	.word	0x00000000
        /*0020*/ 	.short	0x0002
        /*0022*/ 	.short	0x0010
        /*0024*/ 	.byte	0x00, 0xf5, 0x21, 0x00


	//----- nvinfo : EIATTR_KPARAM_INFO
	.align		4
.L_55:
        /*0028*/ 	.byte	0x04, 0x17
        /*002a*/ 	.short	(.L_57 - .L_56)
.L_56:
        /*002c*/ 	.word	0x00000000
        /*0030*/ 	.short	0x0001
        /*0032*/ 	.short	0x0008
        /*0034*/ 	.byte	0x00, 0xf5, 0x21, 0x00


	//----- nvinfo : EIATTR_KPARAM_INFO
	.align		4
.L_57:
        /*0038*/ 	.byte	0x04, 0x17
        /*003a*/ 	.short	(.L_59 - .L_58)
.L_58:
        /*003c*/ 	.word	0x00000000
        /*0040*/ 	.short	0x0000
        /*0042*/ 	.short	0x0000
        /*0044*/ 	.byte	0x00, 0xf5, 0x21, 0x00


	//----- nvinfo : EIATTR_SPARSE_MMA_MASK
	.align		4
.L_59:
        /*0048*/ 	.byte	0x03, 0x50
        /*004a*/ 	.short	0x0000


	//----- nvinfo : EIATTR_MAXREG_COUNT
	.align		4
        /*004c*/ 	.byte	0x03, 0x1b
        /*004e*/ 	.short	0x00ff


	//----- nvinfo : EIATTR_MERCURY_ISA_VERSION
	.align		4
        /*0050*/ 	.byte	0x03, 0x5f
        /*0052*/ 	.short	0x0101


	//----- nvinfo : EIATTR_VRC_CTA_INIT_COUNT
	.align		4
        /*0054*/ 	.byte	0x02, 0x4a
	.zero		1
	.zero		1


	//----- nvinfo : EIATTR_EXIT_INSTR_OFFSETS
	.align		4
        /*0058*/ 	.byte	0x04, 0x1c
        /*005a*/ 	.short	(.L_61 - .L_60)


	//   ....[0]....
.L_60:
        /*005c*/ 	.word	0x00000070


	//   ....[1]....
        /*0060*/ 	.word	0x00000130


	//----- nvinfo : EIATTR_CBANK_PARAM_SIZE
	.align		4
.L_61:
        /*0064*/ 	.byte	0x03, 0x19
        /*0066*/ 	.short	0x001c


	//----- nvinfo : EIATTR_PARAM_CBANK
	.align		4
        /*0068*/ 	.byte	0x04, 0x0a
        /*006a*/ 	.short	(.L_63 - .L_62)
	.align		4
.L_62:
        /*006c*/ 	.word	index@(.nv.constant0._Z9vectorAddPKfS0_Pfi)
        /*0070*/ 	.short	0x0380
        /*0072*/ 	.short	0x001c


	//----- nvinfo : EIATTR_SW_WAR
	.align		4
.L_63:
        /*0074*/ 	.byte	0x04, 0x36
        /*0076*/ 	.short	(.L_65 - .L_64)
.L_64:
        /*0078*/ 	.word	0x00000008
.L_65:


//--------------------- .nv.callgraph             --------------------------
	.section	.nv.callgraph,"",@"SHT_CUDA_CALLGRAPH"
	.align	4
	.sectionentsize	8
	.align		4
        /*0000*/ 	.word	0x00000000
	.align		4
        /*0004*/ 	.word	0xffffffff
	.align		4
        /*0008*/ 	.word	0x00000000
	.align		4
        /*000c*/ 	.word	0xfffffffe
	.align		4
        /*0010*/ 	.word	0x00000000
	.align		4
        /*0014*/ 	.word	0xfffffffd
	.align		4
        /*0018*/ 	.word	0x00000000
	.align		4
        /*001c*/ 	.word	0xfffffffc


//--------------------- .text._Z13complexKernelPfi --------------------------
	.section	.text._Z13complexKernelPfi,"ax",@progbits
	.align	128
        .global         _Z13complexKernelPfi
        .type           _Z13complexKernelPfi,@function
        .size           _Z13complexKernelPfi,(.L_x_11 - _Z13complexKernelPfi)
        .other          _Z13complexKernelPfi,@"STO_CUDA_ENTRY STV_DEFAULT"
_Z13complexKernelPfi:
.text._Z13complexKernelPfi:
[----:B------:R-:W-:Y:S01]  /*0000*/  LDC R1, c[0x0][0x37c] ;  /* 0x0000df00ff017b82 */ /* 0x000fe20000000800 */
[----:B------:R-:W0:Y:S07]  /*0010*/  S2R R0, SR_TID.X ;  /* 0x0000000000007919 */ /* 0x000e2e0000002100 */
[----:B------:R-:W0:Y:S01]  /*0020*/  S2UR UR4, SR_CTAID.X ;  /* 0x00000000000479c3 */ /* 0x000e220000002500 */
[----:B------:R-:W1:Y:S07]  /*0030*/  LDCU UR5, c[0x0][0x388] ;  /* 0x00007100ff0577ac */ /* 0x000e6e0008000800 */
[----:B------:R-:W0:Y:S02]  /*0040*/  LDC R5, c[0x0][0x360] ;  /* 0x0000d800ff057b82 */ /* 0x000e240000000800 */
[----:B0-----:R-:W-:-:S05]  /*0050*/  IMAD R5, R5, UR4, R0 ;  /* 0x0000000405057c24 */ /* 0x001fca000f8e0200 */
[----:B-1----:R-:W-:-:S13]  /*0060*/  ISETP.GE.AND P0, PT, R5, UR5, PT ;  /* 0x0000000505007c0c */ /* 0x002fda000bf06270 */
[----:B------:R-:W-:Y:S05]  /*0070*/  @P0 EXIT ;  /* 0x000000000000094d */ /* 0x000fea0003800000 */
[----:B------:R-:W0:Y:S01]  /*0080*/  LDC.64 R2, c[0x0][0x380] ;  /* 0x0000e000ff027b82 */ /* 0x000e220000000a00 */
[----:B------:R-:W1:Y:S01]  /*0090*/  LDCU.64 UR4, c[0x0][0x358] ;  /* 0x00006b00ff0477ac */ /* 0x000e620008000a00 */
[----:B0-----:R-:W-:-:S05]  /*00a0*/  IMAD.WIDE R2, R5, 0x4, R2 ;  /* 0x0000000405027825 */ /* 0x001fca00078e0202 */
[----:B-1----:R-:W2:Y:S01]  /*00b0*/  LDG.E R0, desc[UR4][R2.64] ;  /* 0x0000000402007981 */ /* 0x002ea2000c1e1900 */
[----:B------:R-:W-:Y:S01]  /*00c0*/  BSSY.RECONVERGENT B0, `(.L_x_0) ;  /* 0x0000010000007945 */ /* 0x000fe20003800200 */
[----:B--2---:R-:W-:-:S04]  /*00d0*/  FMUL R4, R0, 0.5 ;  /* 0x3f00000000047820 */ /* 0x004fc80000400000 */
[----:B------:R-:W-:-:S04]  /*00e0*/  FMUL R5, R4, R4 ;  /* 0x0000000404057220 */ /* 0x000fc80000400000 */
[----:B------:R-:W-:-:S04]  /*00f0*/  FFMA R0, R0, R0, R5 ;  /* 0x0000000000007223 */ /* 0x000fc80000000005 */
[----:B------:R0:W1:Y:S01]  /*0100*/  MUFU.RSQ R5, R0 ;  /* 0x0000000000057308 */ /* 0x0000620000001400 */
[----:B------:R-:W-:-:S04]  /*0110*/  IADD3 R4, PT, PT, R0, -0xd000000, RZ ;  /* 0xf300000000047810 */ /* 0x000fc80007ffe0ff */
[----:B------:R-:W-:-:S13]  /*0120*/  ISETP.GT.U32.AND P0, PT, R4, 0x727fffff, PT ;  /* 0x727fffff0400780c */ /* 0x000fda0003f04070 */
[----:B01----:R-:W-:Y:S05]  /*0130*/  @!P0 BRA `(.L_x_1) ;  /* 0x0000000000108947 */ /* 0x003fea0003800000 */
[----:B------:R-:W-:-:S07]  /*0140*/  MOV R9, 0x160 ;  /* 0x0000016000097802 */ /* 0x000fce0000000f00 */
[----:B------:R-:W-:Y:S05]  /*0150*/  CALL.REL.NOINC `($__internal_0_$__cuda_sm20_sqrt_rn_f32_slowpath) ;  /* 0x0000000000247944 */ /* 0x000fea0003c00000 */
[----:B------:R-:W-:Y:S01]  /*0160*/  MOV R5, R0 ;  /* 0x0000000000057202 */ /* 0x000fe20000000f00 */
[----:B------:R-:W-:Y:S06]  /*0170*/  BRA `(.L_x_2) ;  /* 0x0000000000107947 */ /* 0x000fec0003800000 */
.L_x_1:
[----:B------:R-:W-:Y:S01]  /*0180*/  FMUL.FTZ R7, R0, R5 ;  /* 0x0000000500077220 */ /* 0x000fe20000410000 */
[----:B------:R-:W-:-:S03]  /*0190*/  FMUL.FTZ R5, R5, 0.5 ;  /* 0x3f00000005057820 */ /* 0x000fc60000410000 */
[----:B------:R-:W-:-:S04]  /*01a0*/  FFMA R0, -R7, R7, R0 ;  /* 0x0000000707007223 */ /* 0x000fc80000000100 */
[----:B------:R-:W-:-:S07]  /*01b0*/  FFMA R5, R0, R5, R7 ;  /* 0x0000000500057223 */ /* 0x000fce0000000007 */
.L_x_2:
[----:B------:R-:W-:Y:S05]  /*01c0*/  BSYNC.RECONVERGENT B0 ;  /* 0x0000000000007941 */ /* 0x000fea0003800200 */
.L_x_0:
[----:B------:R-:W-:Y:S01]  /*01d0*/  STG.E desc[UR4][R2.64], R5 ;  /* 0x0000000502007986 */ /* 0x000fe2000c101904 */
[----:B------:R-:W-:Y:S05]  /*01e0*/  EXIT ;  /* 0x000000000000794d */ /* 0x000fea0003800000 */
        .weak           $__internal_0_$__cuda_sm20_sqrt_rn_f32_slowpath
        .type           $__internal_0_$__cuda_sm20_sqrt_rn_f32_slowpath,@function
        .size           $__internal_0_$__cuda_sm20_sqrt_rn_f32_slowpath,(.L_x_11 - $__internal_0_$__cuda_sm20_sqrt_rn_f32_slowpath)
$__internal_0_$__cuda_sm20_sqrt_rn_f32_slowpath:
[----:B------:R-:W-:-:S13]  /*01f0*/  LOP3.LUT P0, RZ, R0, 0x7fffffff, RZ, 0xc0, !PT ;  /* 0x7fffffff00ff7812 */ /* 0x000fda000780c0ff */
[----:B------:R-:W-:Y:S01]  /*0200*/  @!P0 MOV R4, R0 ;  /* 0x0000000000048202 */ /* 0x000fe20000000f00 */
[----:B------:R-:W-:Y:S06]  /*0210*/  @!P0 BRA `(.L_x_3) ;  /* 0x0000000000408947 */ /* 0x000fec0003800000 */
[----:B------:R-:W-:-:S13]  /*0220*/  FSETP.GEU.FTZ.AND P0, PT, R0, RZ, PT ;  /* 0x000000ff0000720b */ /* 0x000fda0003f1e000 */
[----:B------:R-:W-:Y:S01]  /*0230*/  @!P0 MOV R4, 0x7fffffff ;  /* 0x7fffffff00048802 */ /* 0x000fe20000000f00 */
[----:B------:R-:W-:Y:S06]  /*0240*/  @!P0 BRA `(.L_x_3) ;  /* 0x0000000000348947 */ /* 0x000fec0003800000 */
[----:B------:R-:W-:-:S13]  /*0250*/  FSETP.GTU.FTZ.AND P0, PT, |R0|, +INF , PT ;  /* 0x7f8000000000780b */ /* 0x000fda0003f1c200 */
[----:B------:R-:W-:Y:S01]  /*0260*/  @P0 FADD.FTZ R4, R0, 1 ;  /* 0x3f80000000040421 */ /* 0x000fe20000010000 */
[----:B------:R-:W-:Y:S06]  /*0270*/  @P0 BRA `(.L_x_3) ;  /* 0x0000000000280947 */ /* 0x000fec0003800000 */
[----:B------:R-:W-:-:S13]  /*0280*/  FSETP.NEU.FTZ.AND P0, PT, |R0|, +INF , PT ;  /* 0x7f8000000000780b */ /* 0x000fda0003f1d200 */
[----:B------:R-:W-:-:S04]  /*0290*/  @P0 FFMA R5, R0, 1.84467440737095516160e+19, RZ ;  /* 0x5f80000000050823 */ /* 0x000fc800000000ff */
[----:B------:R-:W0:Y:S02]  /*02a0*/  @P0 MUFU.RSQ R4, R5 ;  /* 0x0000000500040308 */ /* 0x000e240000001400 */
[----:B0-----:R-:W-:Y:S01]  /*02b0*/  @P0 FMUL.FTZ R6, R5, R4 ;  /* 0x0000000405060220 */ /* 0x001fe20000410000 */
[----:B------:R-:W-:Y:S01]  /*02c0*/  @P0 FMUL.FTZ R8, R4, 0.5 ;  /* 0x3f00000004080820 */ /* 0x000fe20000410000 */
[----:B------:R-:W-:Y:S02]  /*02d0*/  @!P0 MOV R4, R0 ;  /* 0x0000000000048202 */ /* 0x000fe40000000f00 */
[----:B------:R-:W-:-:S04]  /*02e0*/  @P0 FADD.FTZ R7, -R6, -RZ ;  /* 0x800000ff06070221 */ /* 0x000fc80000010100 */
[----:B------:R-:W-:-:S04]  /*02f0*/  @P0 FFMA R7, R6, R7, R5 ;  /* 0x0000000706070223 */ /* 0x000fc80000000005 */
[----:B------:R-:W-:-:S04]  /*0300*/  @P0 FFMA R7, R7, R8, R6 ;  /* 0x0000000807070223 */ /* 0x000fc80000000006 */
[----:B------:R-:W-:-:S07]  /*0310*/  @P0 FMUL.FTZ R4, R7, 2.3283064365386962891e-10 ;  /* 0x2f80000007040820 */ /* 0x000fce0000410000 */
.L_x_3:
[----:B------:R-:W-:Y:S01]  /*0320*/  HFMA2 R5, -RZ, RZ, 0, 0 ;  /* 0x00000000ff057431 */ /* 0x000fe200000001ff */
[----:B------:R-:W-:Y:S02]  /*0330*/  MOV R0, R4 ;  /* 0x0000000400007202 */ /* 0x000fe40000000f00 */
[----:B------:R-:W-:-:S04]  /*0340*/  MOV R4, R9 ;  /* 0x0000000900047202 */ /* 0x000fc80000000f00 */
[----:B------:R-:W-:Y:S05]  /*0350*/  RET.REL.NODEC R4 `(_Z13complexKernelPfi) ;  /* 0xfffffffc04287950 */ /* 0x000fea0003c3ffff */
.L_x_4:
[----:B------:R-:W-:-:S00]  /*0360*/  BRA `(.L_x_4) ;  /* 0xfffffffc00fc7947 */ /* 0x000fc0000383ffff */
[----:B------:R-:W-:-:S00]  /*0370*/  NOP ;  /* 0x0000000000007918 */ /* 0x000fc00000000000 */
        /* <DEDUP_REMOVED lines=8> */
.L_x_11:


//--------------------- .text._Z9matrixMulPKfS0_Pfi --------------------------
	.section	.text._Z9matrixMulPKfS0_Pfi,"ax",@progbits
	.align	128
        .global         _Z9matrixMulPKfS0_Pfi
        .type           _Z9matrixMulPKfS0_Pfi,@function
        .size           _Z9matrixMulPKfS0_Pfi,(.L_x_13 - _Z9matrixMulPKfS0_Pfi)
        .other          _Z9matrixMulPKfS0_Pfi,@"STO_CUDA_ENTRY STV_DEFAULT"
_Z9matrixMulPKfS0_Pfi:
.text._Z9matrixMulPKfS0_Pfi:
[----:B------:R-:W-:Y:S01]  /*0000*/  LDC R1, c[0x0][0x37c] ;  /* 0x0000df00ff017b82 */ /* 0x000fe20000000800 */
[----:B------:R-:W0:Y:S07]  /*0010*/  S2R R0, SR_TID.Y ;  /* 0x0000000000007919 */ /* 0x000e2e0000002200 */
[----:B------:R-:W0:Y:S01]  /*0020*/  S2UR UR4, SR_CTAID.Y ;  /* 0x00000000000479c3 */ /* 0x000e220000002600 */
[----:B------:R-:W1:Y:S01]  /*0030*/  LDCU UR20, c[0x0][0x398] ;  /* 0x00007300ff1477ac */ /* 0x000e620008000800 */
[----:B------:R-:W2:Y:S06]  /*0040*/  S2R R3, SR_TID.X ;  /* 0x0000000000037919 */ /* 0x000eac0000002100 */
[----:B------:R-:W0:Y:S08]  /*0050*/  LDC R13, c[0x0][0x364] ;  /* 0x0000d900ff0d7b82 */ /* 0x000e300000000800 */
[----:B------:R-:W2:Y:S08]  /*0060*/  S2UR UR5, SR_CTAID.X ;  /* 0x00000000000579c3 */ /* 0x000eb00000002500 */
[----:B------:R-:W2:Y:S01]  /*0070*/  LDC R2, c[0x0][0x360] ;  /* 0x0000d800ff027b82 */ /* 0x000ea20000000800 */
[----:B0-----:R-:W-:-:S02]  /*0080*/  IMAD R13, R13, UR4, R0 ;  /* 0x000000040d0d7c24 */ /* 0x001fc4000f8e0200 */
[----:B--2---:R-:W-:-:S05]  /*0090*/  IMAD R0, R2, UR5, R3 ;  /* 0x0000000502007c24 */ /* 0x004fca000f8e0203 */
[----:B------:R-:W-:-:S04]  /*00a0*/  VIMNMX R2, PT, PT, R13, R0, !PT ;  /* 0x000000000d027248 */ /* 0x000fc80007fe0100 */
[----:B-1----:R-:W-:-:S13]  /*00b0*/  ISETP.GE.AND P0, PT, R2, UR20, PT ;  /* 0x0000001402007c0c */ /* 0x002fda000bf06270 */
[----:B------:R-:W-:Y:S05]  /*00c0*/  @P0 EXIT ;  /* 0x000000000000094d */ /* 0x000fea0003800000 */
[----:B------:R-:W-:Y:S01]  /*00d0*/  UISETP.GE.U32.AND UP0, UPT, UR20, 0x8, UPT ;  /* 0x000000081400788c */ /* 0x000fe2000bf06070 */
[----:B------:R-:W-:Y:S02]  /*00e0*/  HFMA2 R12, -RZ, RZ, 0, 0 ;  /* 0x00000000ff0c7431 */ /* 0x000fe400000001ff */
[----:B------:R-:W-:Y:S01]  /*00f0*/  IMAD R13, R13, UR20, RZ ;  /* 0x000000140d0d7c24 */ /* 0x000fe2000f8e02ff */
[----:B------:R-:W-:Y:S01]  /*0100*/  UMOV UR4, URZ ;  /* 0x000000ff00047c82 */ /* 0x000fe20008000000 */
[----:B------:R-:W0:Y:S04]  /*0110*/  LDCU.64 UR18, c[0x0][0x358] ;  /* 0x00006b00ff1277ac */ /* 0x000e280008000a00 */
[----:B------:R-:W-:Y:S05]  /*0120*/  BRA.U !UP0, `(.L_x_5) ;  /* 0x0000000508047547 */ /* 0x000fea000b800000 */
[----:B------:R-:W1:Y:S01]  /*0130*/  LDCU.128 UR24, c[0x0][0x380] ;  /* 0x00007000ff1877ac */ /* 0x000e620008000c00 */
[----:B------:R-:W-:Y:S02]  /*0140*/  MOV R12, RZ ;  /* 0x000000ff000c7202 */ /* 0x000fe40000000f00 */
[----:B------:R-:W-:Y:S01]  /*0150*/  MOV R14, R0 ;  /* 0x00000000000e7202 */ /* 0x000fe20000000f00 */
[----:B------:R-:W-:-:S04]  /*0160*/  ULOP3.LUT UR4, UR20, 0x7ffffff8, URZ, 0xc0, !UPT ;  /* 0x7ffffff814047892 */ /* 0x000fc8000f8ec0ff */
[----:B------:R-:W-:Y:S01]  /*0170*/  UIADD3 UR5, UPT, UPT, -UR4, URZ, URZ ;  /* 0x000000ff04057290 */ /* 0x000fe2000fffe1ff */
[----:B-1----:R-:W-:Y:S01]  /*0180*/  MOV R2, UR24 ;  /* 0x0000001800027c02 */ /* 0x002fe20008000f00 */
[----:B------:R-:W-:Y:S01]  /*0190*/  UIMAD.WIDE UR6, UR20, 0x8, UR26 ;  /* 0x00000008140678a5 */ /* 0x000fe2000f8e021a */
[----:B------:R-:W-:Y:S01]  /*01a0*/  MOV R3, UR25 ;  /* 0x0000001900037c02 */ /* 0x000fe20008000f00 */
[----:B------:R-:W-:Y:S02]  /*01b0*/  UIMAD.WIDE UR8, UR20, 0xc, UR26 ;  /* 0x0000000c140878a5 */ /* 0x000fe4000f8e021a */
[----:B------:R-:W-:Y:S01]  /*01c0*/  UIMAD.WIDE UR10, UR20, 0x10, UR26 ;  /* 0x00000010140a78a5 */ /* 0x000fe2000f8e021a */
[----:B------:R-:W-:Y:S01]  /*01d0*/  IMAD.WIDE.U32 R2, R13, 0x4, R2 ;  /* 0x000000040d027825 */ /* 0x000fe200078e0002 */
[----:B------:R-:W-:Y:S02]  /*01e0*/  UIMAD.WIDE UR12, UR20, 0x14, UR26 ;  /* 0x00000014140c78a5 */ /* 0x000fe4000f8e021a */
[----:B------:R-:W-:Y:S01]  /*01f0*/  UIMAD.WIDE UR14, UR20, 0x18, UR26 ;  /* 0x00000018140e78a5 */ /* 0x000fe2000f8e021a */
[----:B------:R-:W-:Y:S01]  /*0200*/  IADD3 R2, P0, PT, R2, 0x10, RZ ;  /* 0x0000001002027810 */ /* 0x000fe20007f1e0ff */
[----:B------:R-:W-:-:S03]  /*0210*/  UIMAD.WIDE UR16, UR20, 0x1c, UR26 ;  /* 0x0000001c141078a5 */ /* 0x000fc6000f8e021a */
[----:B------:R-:W-:-:S09]  /*0220*/  IADD3.X R3, PT, PT, RZ, R3, RZ, P0, !PT ;  /* 0x00000003ff037210 */ /* 0x000fd200007fe4ff */
.L_x_6:
[----:B------:R-:W-:Y:S01]  /*0230*/  UIMAD.WIDE UR22, UR20, 0x4, UR26 ;  /* 0x00000004141678a5 */ /* 0x000fe2000f8e021a */
[----:B------:R-:W-:Y:S02]  /*0240*/  IMAD.MOV.U32 R23, RZ, RZ, 0x4 ;  /* 0x00000004ff177424 */ /* 0x000fe400078e00ff */
[----:B------:R-:W-:Y:S01]  /*0250*/  HFMA2 R11, -RZ, RZ, 0, 2.384185791015625e-07 ;  /* 0x00000004ff0b7431 */ /* 0x000fe200000001ff */
[----:B------:R-:W-:Y:S01]  /*0260*/  MOV R25, 0x4 ;  /* 0x0000000400197802 */ /* 0x000fe20000000f00 */
[----:B0-----:R-:W2:Y:S01]  /*0270*/  LDG.E R21, desc[UR18][R2.64+-0x10] ;  /* 0xfffff01202157981 */ /* 0x001ea2000c1e1900 */
[C---:B------:R-:W-:Y:S01]  /*0280*/  IMAD.WIDE R22, R14.reuse, R23, UR26 ;  /* 0x0000001a0e167e25 */ /* 0x040fe2000f8e0217 */
[----:B------:R-:W-:Y:S02]  /*0290*/  MOV R8, UR22 ;  /* 0x0000001600087c02 */ /* 0x000fe40008000f00 */
[----:B------:R-:W-:Y:S01]  /*02a0*/  MOV R9, UR23 ;  /* 0x0000001700097c02 */ /* 0x000fe20008000f00 */
[----:B------:R-:W3:Y:S02]  /*02b0*/  LDG.E R19, desc[UR18][R2.64+-0xc] ;  /* 0xfffff41202137981 */ /* 0x000ee4000c1e1900 */
[----:B------:R-:W-:-:S02]  /*02c0*/  IMAD.WIDE R8, R14, 0x4, R8 ;  /* 0x000000040e087825 */ /* 0x000fc400078e0208 */
[----:B------:R-:W2:Y:S01]  /*02d0*/  LDG.E R22, desc[UR18][R22.64] ;  /* 0x0000001216167981 */ /* 0x000ea2000c1e1900 */
[----:B------:R-:W-:Y:S01]  /*02e0*/  MOV R5, 0x4 ;  /* 0x0000000400057802 */ /* 0x000fe20000000f00 */
[C---:B------:R-:W-:Y:S02]  /*02f0*/  IMAD.WIDE R24, R14.reuse, R25, UR6 ;  /* 0x000000060e187e25 */ /* 0x040fe4000f8e0219 */
[----:B------:R0:W3:Y:S02]  /*0300*/  LDG.E R20, desc[UR18][R8.64] ;  /* 0x0000001208147981 */ /* 0x0000e4000c1e1900 */
[----:B------:R-:W-:Y:S02]  /*0310*/  IMAD.WIDE R10, R14, R11, UR8 ;  /* 0x000000080e0a7e25 */ /* 0x000fe4000f8e020b */
[----:B------:R-:W4:Y:S04]  /*0320*/  LDG.E R18, desc[UR18][R24.64] ;  /* 0x0000001218127981 */ /* 0x000f28000c1e1900 */
[----:B------:R-:W4:Y:S01]  /*0330*/  LDG.E R17, desc[UR18][R2.64+-0x8] ;  /* 0xfffff81202117981 */ /* 0x000f22000c1e1900 */
[----:B0-----:R-:W-:-:S02]  /*0340*/  HFMA2 R9, -RZ, RZ, 0, 2.384185791015625e-07 ;  /* 0x00000004ff097431 */ /* 0x001fc400000001ff */
[----:B------:R-:W-:Y:S01]  /*0350*/  IMAD.MOV.U32 R7, RZ, RZ, 0x4 ;  /* 0x00000004ff077424 */ /* 0x000fe200078e00ff */
[----:B------:R0:W5:Y:S01]  /*0360*/  LDG.E R16, desc[UR18][R10.64] ;  /* 0x000000120a107981 */ /* 0x000162000c1e1900 */
[----:B------:R-:W-:-:S03]  /*0370*/  IMAD.WIDE R4, R14, R5, UR10 ;  /* 0x0000000a0e047e25 */ /* 0x000fc6000f8e0205 */
[----:B------:R-:W5:Y:S01]  /*0380*/  LDG.E R15, desc[UR18][R2.64+-0x4] ;  /* 0xfffffc12020f7981 */ /* 0x000f62000c1e1900 */
[C---:B------:R-:W-:Y:S01]  /*0390*/  IMAD.WIDE R6, R14.reuse, R7, UR12 ;  /* 0x0000000c0e067e25 */ /* 0x040fe2000f8e0207 */
[----:B------:R-:W-:Y:S02]  /*03a0*/  MOV R27, 0x4 ;  /* 0x00000004001b7802 */ /* 0x000fe40000000f00 */
[----:B------:R1:W5:Y:S01]  /*03b0*/  LDG.E R4, desc[UR18][R4.64] ;  /* 0x0000001204047981 */ /* 0x000362000c1e1900 */
[----:B------:R-:W-:-:S03]  /*03c0*/  IMAD.WIDE R8, R14, R9, UR14 ;  /* 0x0000000e0e087e25 */ /* 0x000fc6000f8e0209 */
[----:B------:R-:W5:Y:S01]  /*03d0*/  LDG.E R23, desc[UR18][R2.64] ;  /* 0x0000001202177981 */ /* 0x000f62000c1e1900 */
[----:B0-----:R-:W-:-:S03]  /*03e0*/  IMAD.WIDE R10, R14, R27, UR16 ;  /* 0x000000100e0a7e25 */ /* 0x001fc6000f8e021b */
[----:B------:R-:W5:Y:S04]  /*03f0*/  LDG.E R7, desc[UR18][R6.64] ;  /* 0x0000001206077981 */ /* 0x000f68000c1e1900 */
[----:B------:R-:W5:Y:S04]  /*0400*/  LDG.E R24, desc[UR18][R2.64+0x4] ;  /* 0x0000041202187981 */ /* 0x000f68000c1e1900 */
[----:B------:R-:W5:Y:S04]  /*0410*/  LDG.E R8, desc[UR18][R8.64] ;  /* 0x0000001208087981 */ /* 0x000f68000c1e1900 */
[----:B------:R-:W5:Y:S04]  /*0420*/  LDG.E R25, desc[UR18][R2.64+0x8] ;  /* 0x0000081202197981 */ /* 0x000f68000c1e1900 */
[----:B------:R-:W5:Y:S04]  /*0430*/  LDG.E R10, desc[UR18][R10.64] ;  /* 0x000000120a0a7981 */ /* 0x000f68000c1e1900 */
[----:B------:R0:W5:Y:S01]  /*0440*/  LDG.E R27, desc[UR18][R2.64+0xc] ;  /* 0x00000c12021b7981 */ /* 0x000162000c1e1900 */
[----:B------:R-:W-:-:S04]  /*0450*/  UIADD3 UR5, UPT, UPT, UR5, 0x8, URZ ;  /* 0x0000000805057890 */ /* 0x000fc8000fffe0ff */
[----:B------:R-:W-:Y:S01]  /*0460*/  UISETP.NE.AND UP0, UPT, UR5, URZ, UPT ;  /* 0x000000ff0500728c */ /* 0x000fe2000bf05270 */
[----:B-1----:R-:W-:Y:S02]  /*0470*/  MOV R5, UR20 ;  /* 0x0000001400057c02 */ /* 0x002fe40008000f00 */
[----:B0-----:R-:W-:Y:S02]  /*0480*/  IADD3 R2, P0, PT, R2, 0x20, RZ ;  /* 0x0000002002027810 */ /* 0x001fe40007f1e0ff */
[----:B------:R-:W-:Y:S02]  /*0490*/  LEA R14, R5, R14, 0x3 ;  /* 0x0000000e050e7211 */ /* 0x000fe400078e18ff */
[----:B------:R-:W-:Y:S01]  /*04a0*/  IADD3.X R3, PT, PT, RZ, R3, RZ, P0, !PT ;  /* 0x00000003ff037210 */ /* 0x000fe200007fe4ff */
[----:B--2---:R-:W-:-:S04]  /*04b0*/  FFMA R22, R21, R22, R12 ;  /* 0x0000001615167223 */ /* 0x004fc8000000000c */
[----:B---3--:R-:W-:-:S04]  /*04c0*/  FFMA R20, R19, R20, R22 ;  /* 0x0000001413147223 */ /* 0x008fc80000000016 */
[----:B----4-:R-:W-:-:S04]  /*04d0*/  FFMA R18, R17, R18, R20 ;  /* 0x0000001211127223 */ /* 0x010fc80000000014 */
[----:B-----5:R-:W-:-:S04]  /*04e0*/  FFMA R16, R15, R16, R18 ;  /* 0x000000100f107223 */ /* 0x020fc80000000012 */
[----:B------:R-:W-:-:S04]  /*04f0*/  FFMA R23, R23, R4, R16 ;  /* 0x0000000417177223 */ /* 0x000fc80000000010 */
[----:B------:R-:W-:-:S04]  /*0500*/  FFMA R24, R24, R7, R23 ;  /* 0x0000000718187223 */ /* 0x000fc80000000017 */
[----:B------:R-:W-:-:S04]  /*0510*/  FFMA R8, R25, R8, R24 ;  /* 0x0000000819087223 */ /* 0x000fc80000000018 */
[----:B------:R-:W-:Y:S01]  /*0520*/  FFMA R12, R27, R10, R8 ;  /* 0x0000000a1b0c7223 */ /* 0x000fe20000000008 */
[----:B------:R-:W-:Y:S06]  /*0530*/  BRA.U UP0, `(.L_x_6) ;  /* 0xfffffffd003c7547 */ /* 0x000fec000b83ffff */
.L_x_5:
[----:B------:R-:W-:-:S04]  /*0540*/  ULOP3.LUT UR6, UR20, 0x7, URZ, 0xc0, !UPT ;  /* 0x0000000714067892 */ /* 0x000fc8000f8ec0ff */
[----:B------:R-:W-:-:S09]  /*0550*/  UISETP.NE.AND UP0, UPT, UR6, URZ, UPT ;  /* 0x000000ff0600728c */ /* 0x000fd2000bf05270 */
[----:B------:R-:W-:Y:S05]  /*0560*/  BRA.U !UP0, `(.L_x_7) ;  /* 0x0000000508387547 */ /* 0x000fea000b800000 */
[----:B------:R-:W-:Y:S02]  /*0570*/  UISETP.GE.U32.AND UP0, UPT, UR6, 0x4, UPT ;  /* 0x000000040600788c */ /* 0x000fe4000bf06070 */
[----:B------:R-:W-:-:S04]  /*0580*/  ULOP3.LUT UR5, UR20, 0x3, URZ, 0xc0, !UPT ;  /* 0x0000000314057892 */ /* 0x000fc8000f8ec0ff */
[----:B------:R-:W-:-:S03]  /*0590*/  UISETP.NE.AND UP1, UPT, UR5, URZ, UPT ;  /* 0x000000ff0500728c */ /* 0x000fc6000bf25270 */
[----:B------:R-:W-:Y:S08]  /*05a0*/  BRA.U !UP0, `(.L_x_8) ;  /* 0x00000001087c7547 */ /* 0x000ff0000b800000 */
[----:B------:R-:W1:Y:S01]  /*05b0*/  LDC.64 R6, c[0x0][0x388] ;  /* 0x0000e200ff067b82 */ /* 0x000e620000000a00 */
[----:B------:R-:W2:Y:S01]  /*05c0*/  LDCU.64 UR6, c[0x0][0x380] ;  /* 0x00007000ff0677ac */ /* 0x000ea20008000a00 */
[----:B------:R-:W-:Y:S01]  /*05d0*/  IMAD.U32 R9, RZ, RZ, UR4 ;  /* 0x00000004ff097e24 */ /* 0x000fe2000f8e00ff */
[C---:B------:R-:W-:Y:S02]  /*05e0*/  IADD3 R3, PT, PT, R13.reuse, UR4, RZ ;  /* 0x000000040d037c10 */ /* 0x040fe4000fffe0ff */
[----:B------:R-:W-:Y:S01]  /*05f0*/  IADD3 R10, P0, PT, R13, UR4, RZ ;  /* 0x000000040d0a7c10 */ /* 0x000fe2000ff1e0ff */
[----:B------:R-:W-:Y:S01]  /*0600*/  IMAD R9, R9, UR20, R0 ;  /* 0x0000001409097c24 */ /* 0x000fe2000f8e0200 */
[----:B------:R-:W-:Y:S01]  /*0610*/  MOV R11, UR20 ;  /* 0x00000014000b7c02 */ /* 0x000fe20008000f00 */
[----:B------:R-:W3:Y:S01]  /*0620*/  LDC.64 R4, c[0x0][0x380] ;  /* 0x0000e000ff047b82 */ /* 0x000ee20000000a00 */
[----:B------:R-:W-:Y:S01]  /*0630*/  MOV R15, UR20 ;  /* 0x00000014000f7c02 */ /* 0x000fe20008000f00 */
[----:B-1----:R-:W-:Y:S01]  /*0640*/  IMAD.WIDE R6, R9, 0x4, R6 ;  /* 0x0000000409067825 */ /* 0x002fe200078e0206 */
[----:B------:R-:W-:-:S05]  /*0650*/  MOV R9, UR20 ;  /* 0x0000001400097c02 */ /* 0x000fca0008000f00 */
[----:B------:R-:W-:Y:S02]  /*0660*/  IMAD.WIDE R8, R9, 0x4, R6 ;  /* 0x0000000409087825 */ /* 0x000fe400078e0206 */
[----:B0-----:R-:W4:Y:S02]  /*0670*/  LDG.E R6, desc[UR18][R6.64] ;  /* 0x0000001206067981 */ /* 0x001f24000c1e1900 */
[----:B---3--:R-:W-:Y:S01]  /*0680*/  IMAD.WIDE.U32 R4, R3, 0x4, R4 ;  /* 0x0000000403047825 */ /* 0x008fe200078e0004 */
[----:B------:R-:W-:Y:S01]  /*0690*/  IADD3.X R3, PT, PT, RZ, RZ, RZ, P0, !PT ;  /* 0x000000ffff037210 */ /* 0x000fe200007fe4ff */
[----:B------:R-:W3:Y:S01]  /*06a0*/  LDG.E R17, desc[UR18][R8.64] ;  /* 0x0000001208117981 */ /* 0x000ee2000c1e1900 */
[----:B--2---:R-:W-:-:S03]  /*06b0*/  LEA R2, P0, R10, UR6, 0x2 ;  /* 0x000000060a027c11 */ /* 0x004fc6000f8010ff */
[----:B------:R-:W4:Y:S01]  /*06c0*/  LDG.E R5, desc[UR18][R4.64] ;  /* 0x0000001204057981 */ /* 0x000f22000c1e1900 */
[----:B------:R-:W-:Y:S01]  /*06d0*/  LEA.HI.X R3, R10, UR7, R3, 0x2, P0 ;  /* 0x000000070a037c11 */ /* 0x000fe200080f1403 */
[----:B------:R-:W-:-:S04]  /*06e0*/  IMAD.WIDE R10, R11, 0x4, R8 ;  /* 0x000000040b0a7825 */ /* 0x000fc800078e0208 */
[----:B------:R-:W3:Y:S01]  /*06f0*/  LDG.E R16, desc[UR18][R2.64+0x4] ;  /* 0x0000041202107981 */ /* 0x000ee2000c1e1900 */
[----:B------:R-:W-:-:S03]  /*0700*/  IMAD.WIDE R14, R15, 0x4, R10 ;  /* 0x000000040f0e7825 */ /* 0x000fc600078e020a */
[----:B------:R-:W2:Y:S04]  /*0710*/  LDG.E R19, desc[UR18][R10.64] ;  /* 0x000000120a137981 */ /* 0x000ea8000c1e1900 */
[----:B------:R-:W2:Y:S04]  /*0720*/  LDG.E R18, desc[UR18][R2.64+0x8] ;  /* 0x0000081202127981 */ /* 0x000ea8000c1e1900 */
[----:B------:R-:W5:Y:S04]  /*0730*/  LDG.E R20, desc[UR18][R2.64+0xc] ;  /* 0x00000c1202147981 */ /* 0x000f68000c1e1900 */
[----:B------:R-:W5:Y:S01]  /*0740*/  LDG.E R14, desc[UR18][R14.64] ;  /* 0x000000120e0e7981 */ /* 0x000f62000c1e1900 */
[----:B------:R-:W-:Y:S01]  /*0750*/  UIADD3 UR4, UPT, UPT, UR4, 0x4, URZ ;  /* 0x0000000404047890 */ /* 0x000fe2000fffe0ff */
[----:B----4-:R-:W-:-:S04]  /*0760*/  FFMA R5, R5, R6, R12 ;  /* 0x0000000605057223 */ /* 0x010fc8000000000c */
[----:B---3--:R-:W-:-:S04]  /*0770*/  FFMA R5, R16, R17, R5 ;  /* 0x0000001110057223 */ /* 0x008fc80000000005 */
[----:B--2---:R-:W-:-:S04]  /*0780*/  FFMA R5, R18, R19, R5 ;  /* 0x0000001312057223 */ /* 0x004fc80000000005 */
[----:B-----5:R-:W-:-:S07]  /*0790*/  FFMA R12, R20, R14, R5 ;  /* 0x0000000e140c7223 */ /* 0x020fce0000000005 */
.L_x_8:
[----:B------:R-:W-:Y:S05]  /*07a0*/  BRA.U !UP1, `(.L_x_7) ;  /* 0x0000000109a87547 */ /* 0x000fea000b800000 */
[----:B------:R-:W-:Y:S01]  /*07b0*/  UISETP.NE.AND UP0, UPT, UR5, 0x1, UPT ;  /* 0x000000010500788c */ /* 0x000fe2000bf05270 */
[----:B------:R-:W-:Y:S01]  /*07c0*/  MOV R7, UR4 ;  /* 0x0000000400077c02 */ /* 0x000fe20008000f00 */
[----:B------:R-:W-:Y:S02]  /*07d0*/  ULOP3.LUT UR5, UR20, 0x1, URZ, 0xc0, !UPT ;  /* 0x0000000114057892 */ /* 0x000fe4000f8ec0ff */
[----:B------:R-:W-:Y:S02]  /*07e0*/  MOV R15, UR20 ;  /* 0x00000014000f7c02 */ /* 0x000fe40008000f00 */
[----:B------:R-:W-:Y:S01]  /*07f0*/  UISETP.NE.U32.AND UP1, UPT, UR5, 0x1, UPT ;  /* 0x000000010500788c */ /* 0x000fe2000bf25070 */
[----:B------:R-:W-:-:S04]  /*0800*/  PLOP3.LUT P1, PT, PT, PT, UP0, 0x80, 0x8 ;  /* 0x000000000008781c */ /* 0x000fc80003f2f008 */
[----:B------:R-:W1:Y:S01]  /*0810*/  @UP0 LDCU.128 UR8, c[0x0][0x380] ;  /* 0x00007000ff0807ac */ /* 0x000e620008000c00 */
[----:B------:R-:W-:Y:S01]  /*0820*/  PLOP3.LUT P0, PT, PT, PT, UP1, 0x80, 0x8 ;  /* 0x000000000008781c */ /* 0x000fe20003f0f018 */
[----:B------:R-:W2:Y:S04]  /*0830*/  @UP0 LDCU.64 UR6, c[0x0][0x380] ;  /* 0x00007000ff0607ac */ /* 0x000ea80008000a00 */
[----:B------:R-:W3:Y:S03]  /*0840*/  @!UP1 LDCU.128 UR12, c[0x0][0x380] ;  /* 0x00007000ff0c97ac */ /* 0x000ee60008000c00 */
[C---:B------:R-:W-:Y:S02]  /*0850*/  @P1 IADD3 R3, PT, PT, R13.reuse, UR4, RZ ;  /* 0x000000040d031c10 */ /* 0x040fe4000fffe0ff */
[----:B------:R-:W-:Y:S01]  /*0860*/  @P1 IADD3 R6, P2, PT, R13, UR4, RZ ;  /* 0x000000040d061c10 */ /* 0x000fe2000ff5e0ff */
[----:B------:R-:W-:Y:S01]  /*0870*/  @UP0 UIADD3 UR4, UPT, UPT, UR4, 0x2, URZ ;  /* 0x0000000204040890 */ /* 0x000fe2000fffe0ff */
[----:B-1----:R-:W-:Y:S01]  /*0880*/  MOV R11, UR9 ;  /* 0x00000009000b7c02 */ /* 0x002fe20008000f00 */
[----:B------:R-:W-:Y:S01]  /*0890*/  IMAD.U32 R10, RZ, RZ, UR8 ;  /* 0x00000008ff0a7e24 */ /* 0x000fe2000f8e00ff */
[----:B------:R-:W-:-:S02]  /*08a0*/  MOV R4, UR10 ;  /* 0x0000000a00047c02 */ /* 0x000fc40008000f00 */
[----:B------:R-:W-:Y:S01]  /*08b0*/  MOV R5, UR11 ;  /* 0x0000000b00057c02 */ /* 0x000fe20008000f00 */
[----:B------:R-:W-:-:S04]  /*08c0*/  @P1 IMAD.WIDE.U32 R10, R3, 0x4, R10 ;  /* 0x00000004030a1825 */ /* 0x000fc800078e000a */
[----:B------:R-:W-:Y:S01]  /*08d0*/  @P1 IMAD R3, R7, UR20, R0 ;  /* 0x0000001407031c24 */ /* 0x000fe2000f8e0200 */
[----:B------:R-:W-:Y:S01]  /*08e0*/  @P1 IADD3.X R7, PT, PT, RZ, RZ, RZ, P2, !PT ;  /* 0x000000ffff071210 */ /* 0x000fe200017fe4ff */
[----:B------:R-:W-:Y:S01]  /*08f0*/  IMAD.U32 R19, RZ, RZ, UR4 ;  /* 0x00000004ff137e24 */ /* 0x000fe2000f8e00ff */
[C---:B--2---:R-:W-:Y:S01]  /*0900*/  @P1 LEA R2, P2, R6.reuse, UR6, 0x2 ;  /* 0x0000000606021c11 */ /* 0x044fe2000f8410ff */
[----:B------:R-:W-:Y:S01]  /*0910*/  @P1 IMAD.WIDE R4, R3, 0x4, R4 ;  /* 0x0000000403041825 */ /* 0x000fe200078e0204 */
[----:B------:R-:W-:Y:S01]  /*0920*/  @!P0 IADD3 R17, PT, PT, R13, UR4, RZ ;  /* 0x000000040d118c10 */ /* 0x000fe2000fffe0ff */
[----:B0-----:R-:W2:Y:S01]  /*0930*/  @P1 LDG.E R11, desc[UR18][R10.64] ;  /* 0x000000120a0b1981 */ /* 0x001ea2000c1e1900 */
[----:B------:R-:W-:Y:S01]  /*0940*/  @P1 LEA.HI.X R3, R6, UR7, R7, 0x2, P2 ;  /* 0x0000000706031c11 */ /* 0x000fe200090f1407 */
[----:B------:R-:W-:Y:S01]  /*0950*/  @!P0 IMAD R19, R19, UR20, R0 ;  /* 0x0000001413138c24 */ /* 0x000fe2000f8e0200 */
[----:B---3--:R-:W-:Y:S01]  /*0960*/  MOV R6, UR12 ;  /* 0x0000000c00067c02 */ /* 0x008fe20008000f00 */
[----:B------:R-:W-:Y:S01]  /*0970*/  @P1 IMAD.WIDE R14, R15, 0x4, R4 ;  /* 0x000000040f0e1825 */ /* 0x000fe200078e0204 */
[----:B------:R-:W-:Y:S01]  /*0980*/  MOV R7, UR13 ;  /* 0x0000000d00077c02 */ /* 0x000fe20008000f00 */
[----:B------:R-:W2:Y:S01]  /*0990*/  @P1 LDG.E R4, desc[UR18][R4.64] ;  /* 0x0000001204041981 */ /* 0x000ea2000c1e1900 */
[----:B------:R-:W-:-:S02]  /*09a0*/  MOV R8, UR14 ;  /* 0x0000000e00087c02 */ /* 0x000fc40008000f00 */
[----:B------:R-:W-:Y:S01]  /*09b0*/  MOV R9, UR15 ;  /* 0x0000000f00097c02 */ /* 0x000fe20008000f00 */
[----:B------:R-:W-:Y:S01]  /*09c0*/  @!P0 IMAD.WIDE.U32 R6, R17, 0x4, R6 ;  /* 0x0000000411068825 */ /* 0x000fe200078e0006 */
[----:B------:R-:W3:Y:S03]  /*09d0*/  @P1 LDG.E R14, desc[UR18][R14.64] ;  /* 0x000000120e0e1981 */ /* 0x000ee6000c1e1900 */
[----:B------:R-:W-:Y:S01]  /*09e0*/  @!P0 IMAD.WIDE R8, R19, 0x4, R8 ;  /* 0x0000000413088825 */ /* 0x000fe200078e0208 */
[----:B------:R-:W3:Y:S04]  /*09f0*/  @P1 LDG.E R2, desc[UR18][R2.64+0x4] ;  /* 0x0000041202021981 */ /* 0x000ee8000c1e1900 */
[----:B------:R-:W4:Y:S04]  /*0a00*/  @!P0 LDG.E R7, desc[UR18][R6.64] ;  /* 0x0000001206078981 */ /* 0x000f28000c1e1900 */
[----:B------:R-:W4:Y:S01]  /*0a10*/  @!P0 LDG.E R8, desc[UR18][R8.64] ;  /* 0x0000001208088981 */ /* 0x000f22000c1e1900 */
[----:B--2---:R-:W-:-:S04]  /*0a20*/  @P1 FFMA R11, R11, R4, R12 ;  /* 0x000000040b0b1223 */ /* 0x004fc8000000000c */
[----:B---3--:R-:W-:-:S04]  /*0a30*/  @P1 FFMA R12, R2, R14, R11 ;  /* 0x0000000e020c1223 */ /* 0x008fc8000000000b */
[----:B----4-:R-:W-:-:S07]  /*0a40*/  @!P0 FFMA R12, R7, R8, R12 ;  /* 0x00000008070c8223 */ /* 0x010fce000000000c */
.L_x_7:
[----:B------:R-:W1:Y:S01]  /*0a50*/  LDC.64 R2, c[0x0][0x390] ;  /* 0x0000e400ff027b82 */ /* 0x000e620000000a00 */
[----:B------:R-:W-:-:S05]  /*0a60*/  IADD3 R13, PT, PT, R0, R13, RZ ;  /* 0x0000000d000d7210 */ /* 0x000fca0007ffe0ff */
[----:B-1----:R-:W-:-:S05]  /*0a70*/  IMAD.WIDE R2, R13, 0x4, R2 ;  /* 0x000000040d027825 */ /* 0x002fca00078e0202 */
[----:B0-----:R-:W-:Y:S01]  /*0a80*/  STG.E desc[UR18][R2.64], R12 ;  /* 0x0000000c02007986 */ /* 0x001fe2000c101912 */
[----:B------:R-:W-:Y:S05]  /*0a90*/  EXIT ;  /* 0x000000000000794d */ /* 0x000fea0003800000 */
.L_x_9:
        /* <DEDUP_REMOVED lines=14> */
.L_x_13:


//--------------------- .text._Z9vectorAddPKfS0_Pfi --------------------------
	.section	.text._Z9vectorAddPKfS0_Pfi,"ax",@progbits
	.align	128
        .global         _Z9vectorAddPKfS0_Pfi
        .type           _Z9vectorAddPKfS0_Pfi,@function
        .size           _Z9vectorAddPKfS0_Pfi,(.L_x_14 - _Z9vectorAddPKfS0_Pfi)
        .other          _Z9vectorAddPKfS0_Pfi,@"STO_CUDA_ENTRY STV_DEFAULT"
_Z9vectorAddPKfS0_Pfi:
.text._Z9vectorAddPKfS0_Pfi:
        /* <DEDUP_REMOVED lines=9> */
[----:B------:R-:W1:Y:S07]  /*0090*/  LDCU.64 UR4, c[0x0][0x358] ;  /* 0x00006b00ff0477ac */ /* 0x000e6e0008000a00 */
[----:B------:R-:W2:Y:S08]  /*00a0*/  LDC.64 R4, c[0x0][0x388] ;  /* 0x0000e200ff047b82 */ /* 0x000eb00000000a00 */
[----:B------:R-:W3:Y:S01]  /*00b0*/  LDC.64 R6, c[0x0][0x390] ;  /* 0x0000e400ff067b82 */ /* 0x000ee20000000a00 */
[----:B0-----:R-:W-:-:S06]  /*00c0*/  IMAD.WIDE R2, R9, 0x4, R2 ;  /* 0x0000000409027825 */ /* 0x001fcc00078e0202 */
[----:B-1----:R-:W4:Y:S01]  /*00d0*/  LDG.E R2, desc[UR4][R2.64] ;  /* 0x0000000402027981 */ /* 0x002f22000c1e1900 */
[----:B--2---:R-:W-:-:S06]  /*00e0*/  IMAD.WIDE R4, R9, 0x4, R4 ;  /* 0x0000000409047825 */ /* 0x004fcc00078e0204 */
[----:B------:R-:W4:Y:S01]  /*00f0*/  LDG.E R5, desc[UR4][R4.64] ;  /* 0x0000000404057981 */ /* 0x000f22000c1e1900 */
[----:B---3--:R-:W-:-:S04]  /*0100*/  IMAD.WIDE R6, R9, 0x4, R6 ;  /* 0x0000000409067825 */ /* 0x008fc800078e0206 */
[----:B----4-:R-:W-:-:S05]  /*0110*/  FADD R9, R2, R5 ;  /* 0x0000000502097221 */ /* 0x010fca0000000000 */
[----:B------:R-:W-:Y:S01]  /*0120*/  STG.E desc[UR4][R6.64], R9 ;  /* 0x0000000906007986 */ /* 0x000fe2000c101904 */
[----:B------:R-:W-:Y:S05]  /*0130*/  EXIT ;  /* 0x000000000000794d */ /* 0x000fea0003800000 */
.L_x_10:
        /* <DEDUP_REMOVED lines=12> */
.L_x_14:


//--------------------- .nv.shared.reserved.0     --------------------------
	.section	.nv.shared.reserved.0,"aw",@nobits
	.weak		__nv_reservedSMEM_offset_0_alias
	.size		__nv_reservedSMEM_offset_0_alias, 0, 64
	.other		__nv_reservedSMEM_offset_0_alias,@"STO_CUDA_RESERVED_SHARED STV_DEFAULT"
__nv_reservedSMEM_offset_0_alias:
	.zero		0
	.zero		64


//--------------------- .nv.constant0._Z13complexKernelPfi --------------------------
	.section	.nv.constant0._Z13complexKernelPfi,"a",@progbits
	.sectionflags	@""
	.align	4
.nv.constant0._Z13complexKernelPfi:
	.zero		908


//--------------------- .nv.constant0._Z9matrixMulPKfS0_Pfi --------------------------
	.section	.nv.constant0._Z9matrixMulPKfS0_Pfi,"a",@progbits
	.sectionflags	@""
	.align	4
.nv.constant0._Z9matrixMulPKfS0_Pfi:
	.zero		924


//--------------------- .nv.constant0._Z9vectorAddPKfS0_Pfi --------------------------
	.section	.nv.constant0._Z9vectorAddPKfS0_Pfi,"a",@progbits
	.sectionflags	@""
	.align	4
.nv.constant0._Z9vectorAddPKfS0_Pfi:
	.zero		924


//--------------------- SYMBOLS --------------------------

	.type		.nv.reservedSmem.offset0,@object
	.size		.nv.reservedSmem.offset0,0x4
